	.headerflags	@"EF_CUDA_TEXMODE_UNIFIED EF_CUDA_64BIT_ADDRESS EF_CUDA_ACCELERATORS EF_CUDA_SM90 EF_CUDA_VIRTUAL_SM(EF_CUDA_SM90)"
	.elftype	@"ET_EXEC"


//--------------------- .nv.info                  --------------------------
	.section	.nv.info,"",@"SHT_CUDA_INFO"
	.align	4


	//----- nvinfo : EIATTR_REGCOUNT
	.align		4
        /*0000*/ 	.byte	0x04, 0x2f
        /*0002*/ 	.short	(.L_1 - .L_0)
	.align		4
.L_0:
        /*0004*/ 	.word	index@(triton_poi_fused__softmax_3)
        /*0008*/ 	.word	0x0000000e


	//----- nvinfo : EIATTR_MIN_STACK_SIZE
	.align		4
.L_1:
        /*000c*/ 	.byte	0x04, 0x12
        /*000e*/ 	.short	(.L_3 - .L_2)
	.align		4
.L_2:
        /*0010*/ 	.word	index@(triton_poi_fused__softmax_3)
        /*0014*/ 	.word	0x00000000


	//----- nvinfo : EIATTR_FRAME_SIZE
	.align		4
.L_3:
        /*0018*/ 	.byte	0x04, 0x11
        /*001a*/ 	.short	(.L_5 - .L_4)
	.align		4
.L_4:
        /*001c*/ 	.word	index@(triton_poi_fused__softmax_3)
        /*0020*/ 	.word	0x00000000


	//----- nvinfo : EIATTR_MIN_STACK_SIZE
	.align		4
.L_5:
        /*0024*/ 	.byte	0x04, 0x12
        /*0026*/ 	.short	(.L_7 - .L_6)
	.align		4
.L_6:
        /*0028*/ 	.word	index@(triton_poi_fused__softmax_3)
        /*002c*/ 	.word	0x00000000
.L_7:


//--------------------- .nv.info.triton_poi_fused__softmax_3 --------------------------
	.section	.nv.info.triton_poi_fused__softmax_3,"",@"SHT_CUDA_INFO"
	.sectionflags	@""
	.align	4


	//----- nvinfo : EIATTR_CUDA_API_VERSION
	.align		4
        /*0000*/ 	.byte	0x04, 0x37
        /*0002*/ 	.short	(.L_9 - .L_8)
.L_8:
        /*0004*/ 	.word	0x0000007c


	//----- nvinfo : EIATTR_KPARAM_INFO
	.align		4
.L_9:
        /*0008*/ 	.byte	0x04, 0x17
        /*000a*/ 	.short	(.L_11 - .L_10)
.L_10:
        /*000c*/ 	.word	0x00000000
        /*0010*/ 	.short	0x0002
        /*0012*/ 	.short	0x0010
        /*0014*/ 	.byte	0x00, 0xf0, 0x11, 0x00


	//----- nvinfo : EIATTR_KPARAM_INFO
	.align		4
.L_11:
        /*0018*/ 	.byte	0x04, 0x17
        /*001a*/ 	.short	(.L_13 - .L_12)
.L_12:
        /*001c*/ 	.word	0x00000000
        /*0020*/ 	.short	0x0001
        /*0022*/ 	.short	0x0008
        /*0024*/ 	.byte	0x00, 0xf4, 0x21, 0x00


	//----- nvinfo : EIATTR_KPARAM_INFO
	.align		4
.L_13:
        /*0028*/ 	.byte	0x04, 0x17
        /*002a*/ 	.short	(.L_15 - .L_14)
.L_14:
        /*002c*/ 	.word	0x00000000
        /*0030*/ 	.short	0x0000
        /*0032*/ 	.short	0x0000
        /*0034*/ 	.byte	0x00, 0xf4, 0x21, 0x00


	//----- nvinfo : EIATTR_SPARSE_MMA_MASK
	.align		4
.L_15:
        /*0038*/ 	.byte	0x03, 0x50
        /*003a*/ 	.short	0x0000


	//----- nvinfo : EIATTR_MAXREG_COUNT
	.align		4
        /*003c*/ 	.byte	0x03, 0x1b
        /*003e*/ 	.short	0x00ff


	//----- nvinfo : EIATTR_EXIT_INSTR_OFFSETS
	.align		4
        /*0040*/ 	.byte	0x04, 0x1c
        /*0042*/ 	.short	(.L_17 - .L_16)


	//   ....[0]....
.L_16:
        /*0044*/ 	.word	0x00000290


	//   ....[1]....
        /*0048*/ 	.word	0x000002b0


	//----- nvinfo : EIATTR_REQNTID
	.align		4
.L_17:
        /*004c*/ 	.byte	0x04, 0x10
        /*004e*/ 	.short	(.L_19 - .L_18)
.L_18:
        /*0050*/ 	.word	0x00000080
        /*0054*/ 	.word	0x00000001
        /*0058*/ 	.word	0x00000001


	//----- nvinfo : EIATTR_CBANK_PARAM_SIZE
	.align		4
.L_19:
        /*005c*/ 	.byte	0x03, 0x19
        /*005e*/ 	.short	0x0014


	//----- nvinfo : EIATTR_PARAM_CBANK
	.align		4
        /*0060*/ 	.byte	0x04, 0x0a
        /*0062*/ 	.short	(.L_21 - .L_20)
	.align		4
.L_20:
        /*0064*/ 	.word	index@(.nv.constant0.triton_poi_fused__softmax_3)
        /*0068*/ 	.short	0x0210
        /*006a*/ 	.short	0x0014


	//----- nvinfo : EIATTR_SW_WAR
	.align		4
.L_21:
        /*006c*/ 	.byte	0x04, 0x36
        /*006e*/ 	.short	(.L_23 - .L_22)
.L_22:
        /*0070*/ 	.word	0x00000008
.L_23:


//--------------------- .nv.callgraph             --------------------------
	.section	.nv.callgraph,"",@"SHT_CUDA_CALLGRAPH"
	.align	4
	.sectionentsize	8
	.align		4
        /*0000*/ 	.word	0x00000000
	.align		4
        /*0004*/ 	.word	0xffffffff
	.align		4
        /*0008*/ 	.word	0x00000000
	.align		4
        /*000c*/ 	.word	0xfffffffe
	.align		4
        /*0010*/ 	.word	0x00000000
	.align		4
        /*0014*/ 	.word	0xfffffffd
	.align		4
        /*0018*/ 	.word	0x00000000
	.align		4
        /*001c*/ 	.word	0xfffffffc


//--------------------- .text.triton_poi_fused__softmax_3 --------------------------
	.section	.text.triton_poi_fused__softmax_3,"ax",@progbits
	.align	128
        .global         triton_poi_fused__softmax_3
        .type           triton_poi_fused__softmax_3,@function
        .size           triton_poi_fused__softmax_3,(.L_x_1 - triton_poi_fused__softmax_3)
        .other          triton_poi_fused__softmax_3,@"STO_CUDA_ENTRY STV_DEFAULT"
triton_poi_fused__softmax_3:
.text.triton_poi_fused__softmax_3:
[----:B------:R-:W0:Y:S02]  /*0000*/  LDC R1, c[0x0][0x28] ;  /* 0x00000a00ff017b82 */ /* 0x000e240000000800 */
[----:B------:R-:W1:Y:S01]  /*0010*/  S2R R0, SR_TID.X ;  /* 0x0000000000007919 */ /* 0x000e620000002100 */
[----:B------:R-:W2:Y:S01]  /*0020*/  LDC.64 R2, c[0x0][0x210] ;  /* 0x00008400ff027b82 */ /* 0x000ea20000000a00 */
[----:B------:R-:W-:Y:S01]  /*0030*/  IMAD.MOV.U32 R11, RZ, RZ, RZ ;  /* 0x000000ffff0b7224 */ /* 0x000fe200078e00ff */
[----:B------:R-:W-:Y:S01]  /*0040*/  ULDC.64 UR4, c[0x0][0x208] ;  /* 0x0000820000047ab9 */ /* 0x000fe20000000a00 */
[----:B------:R-:W3:Y:S01]  /*0050*/  S2R R7, SR_CTAID.X ;  /* 0x0000000000077919 */ /* 0x000ee20000002500 */
[----:B------:R-:W-:Y:S01]  /*0060*/  IMAD.MOV.U32 R6, RZ, RZ, RZ ;  /* 0x000000ffff067224 */ /* 0x000fe200078e00ff */
[----:B-1----:R-:W-:Y:S02]  /*0070*/  LOP3.LUT R0, R0, 0x7f, RZ, 0xc0, !PT ;  /* 0x0000007f00007812 */ /* 0x002fe400078ec0ff */
[----:B---3--:R-:W-:-:S03]  /*0080*/  SHF.R.S32.HI R4, RZ, 0x18, R7 ;  /* 0x00000018ff047819 */ /* 0x008fc60000011407 */
[----:B------:R-:W-:Y:S01]  /*0090*/  IMAD R7, R7, 0x80, R0 ;  /* 0x0000008007077824 */ /* 0x000fe200078e0200 */
[----:B------:R-:W-:-:S04]  /*00a0*/  SGXT R0, R4, 0x1 ;  /* 0x000000010400781a */ /* 0x000fc80000000200 */
[----:B------:R-:W-:Y:S02]  /*00b0*/  ISETP.GE.AND P0, PT, R7, 0x100, PT ;  /* 0x000001000700780c */ /* 0x000fe40003f06270 */
[----:B------:R-:W-:-:S04]  /*00c0*/  LEA.HI R0, R0, R7, RZ, 0x2 ;  /* 0x0000000700007211 */ /* 0x000fc800078f10ff */
[----:B------:R-:W-:-:S05]  /*00d0*/  LOP3.LUT R5, R0, 0xfffffffc, RZ, 0xc0, !PT ;  /* 0xfffffffc00057812 */ /* 0x000fca00078ec0ff */
[----:B--2---:R-:W-:-:S05]  /*00e0*/  IMAD.WIDE R4, R5, 0x4, R2 ;  /* 0x0000000405047825 */ /* 0x004fca00078e0202 */
[----:B------:R-:W2:Y:S01]  /*00f0*/  @!P0 LDG.E.EL R11, desc[UR4][R4.64] ;  /* 0x00000004040b8981 */ /* 0x000ea2000c2e1900 */
[----:B------:R-:W-:-:S03]  /*0100*/  CS2R R8, SRZ ;  /* 0x0000000000087805 */ /* 0x000fc6000001ff00 */
[----:B------:R-:W3:Y:S04]  /*0110*/  @!P0 LDG.E.EL R6, desc[UR4][R4.64+0x4] ;  /* 0x0000040404068981 */ /* 0x000ee8000c2e1900 */
[----:B------:R-:W4:Y:S04]  /*0120*/  @!P0 LDG.E.EL R8, desc[UR4][R4.64+0x8] ;  /* 0x0000080404088981 */ /* 0x000f28000c2e1900 */
[----:B------:R-:W5:Y:S01]  /*0130*/  @!P0 LDG.E.EL R9, desc[UR4][R4.64+0xc] ;  /* 0x00000c0404098981 */ /* 0x000f62000c2e1900 */
[----:B------:R-:W-:Y:S02]  /*0140*/  IMAD.MOV.U32 R0, RZ, RZ, RZ ;  /* 0x000000ffff007224 */ /* 0x000fe400078e00ff */
[----:B------:R-:W-:-:S05]  /*0150*/  IMAD.WIDE R2, R7, 0x4, R2 ;  /* 0x0000000407027825 */ /* 0x000fca00078e0202 */
[----:B------:R1:W5:Y:S02]  /*0160*/  @!P0 LDG.E R0, desc[UR4][R2.64] ;  /* 0x0000000402008981 */ /* 0x000364000c1e1900 */
[----:B-1----:R-:W1:Y:S02]  /*0170*/  LDC.64 R2, c[0x0][0x218] ;  /* 0x00008600ff027b82 */ /* 0x002e640000000a00 */
[----:B-1----:R-:W-:Y:S01]  /*0180*/  IMAD.WIDE R2, R7, 0x4, R2 ;  /* 0x0000000407027825 */ /* 0x002fe200078e0202 */
[C---:B--2---:R-:W-:Y:S02]  /*0190*/  FSETP.NAN.AND P2, PT, R11.reuse, R11, PT ;  /* 0x0000000b0b00720b */ /* 0x044fe40003f48000 */
[----:B---3--:R-:W-:-:S11]  /*01a0*/  FSETP.GT.AND P1, PT, R11, R6, PT ;  /* 0x000000060b00720b */ /* 0x008fd60003f24000 */
[----:B------:R-:W-:-:S04]  /*01b0*/  @!P2 FSEL R11, R11, R6, P1 ;  /* 0x000000060b0ba208 */ /* 0x000fc80000800000 */
[C---:B----4-:R-:W-:Y:S02]  /*01c0*/  FSETP.GT.AND P1, PT, R11.reuse, R8, PT ;  /* 0x000000080b00720b */ /* 0x050fe40003f24000 */
[----:B------:R-:W-:-:S11]  /*01d0*/  FSETP.NAN.AND P2, PT, R11, R11, PT ;  /* 0x0000000b0b00720b */ /* 0x000fd60003f48000 */
[----:B------:R-:W-:-:S04]  /*01e0*/  @!P1 FSEL R11, R11, R8, P2 ;  /* 0x000000080b0b9208 */ /* 0x000fc80001000000 */
[C---:B-----5:R-:W-:Y:S02]  /*01f0*/  FSETP.GT.AND P1, PT, R11.reuse, R9, PT ;  /* 0x000000090b00720b */ /* 0x060fe40003f24000 */
[----:B------:R-:W-:-:S11]  /*0200*/  FSETP.NAN.AND P2, PT, R11, R11, PT ;  /* 0x0000000b0b00720b */ /* 0x000fd60003f48000 */
[----:B------:R-:W-:-:S05]  /*0210*/  @!P1 FSEL R11, R11, R9, P2 ;  /* 0x000000090b0b9208 */ /* 0x000fca0001000000 */
[----:B------:R-:W-:-:S04]  /*0220*/  FADD R0, -R11, R0 ;  /* 0x000000000b007221 */ /* 0x000fc80000000100 */
[----:B------:R-:W-:-:S04]  /*0230*/  FMUL R0, R0, 32 ;  /* 0x4200000000007820 */ /* 0x000fc80000400000 */
[----:B------:R-:W-:-:S05]  /*0240*/  FMUL R0, R0, 1.4426950216293334961 ;  /* 0x3fb8aa3b00007820 */ /* 0x000fca0000400000 */
[----:B------:R-:W-:-:S13]  /*0250*/  FSETP.GEU.AND P1, PT, R0, -126, PT ;  /* 0xc2fc00000000780b */ /* 0x000fda0003f2e000 */
[----:B------:R-:W-:-:S04]  /*0260*/  @!P1 FMUL R0, R0, 0.5 ;  /* 0x3f00000000009820 */ /* 0x000fc80000400000 */
[----:B------:R-:W1:Y:S02]  /*0270*/  MUFU.EX2 R5, R0 ;  /* 0x0000000000057308 */ /* 0x000e640000000800 */
[----:B-1----:R-:W-:Y:S01]  /*0280*/  @!P1 FMUL R5, R5, R5 ;  /* 0x0000000505059220 */ /* 0x002fe20000400000 */
[----:B------:R-:W-:Y:S06]  /*0290*/  @P0 EXIT ;  /* 0x000000000000094d */ /* 0x000fec0003800000 */
[----:B------:R-:W-:Y:S01]  /*02a0*/  STG.E desc[UR4][R2.64], R5 ;  /* 0x0000000502007986 */ /* 0x000fe2000c101904 */
[----:B------:R-:W-:Y:S05]  /*02b0*/  EXIT ;  /* 0x000000000000794d */ /* 0x000fea0003800000 */
.L_x_0:
[----:B------:R-:W-:-:S00]  /*02c0*/  BRA `(.L_x_0) ;  /* 0xfffffffc00fc7947 */ /* 0x000fc0000383ffff */
[----:B------:R-:W-:-:S00]  /*02d0*/  NOP ;  /* 0x0000000000007918 */ /* 0x000fc00000000000 */
        /* <DEDUP_REMOVED lines=10> */
.L_x_1:


//--------------------- .nv.constant0.triton_poi_fused__softmax_3 --------------------------
	.section	.nv.constant0.triton_poi_fused__softmax_3,"a",@progbits
	.sectionflags	@""
	.align	4
.nv.constant0.triton_poi_fused__softmax_3:
	.zero		548
